//
// Generated by NVIDIA NVVM Compiler
//
// Compiler Build ID: CL-36424714
// Cuda compilation tools, release 13.0, V13.0.88
// Based on NVVM 20.0.0
//

.version 9.0
.target sm_100
.address_size 64

	// .globl	_Z9mMultiplyiPfS_S_

.visible .entry _Z9mMultiplyiPfS_S_(
	.param .u32 _Z9mMultiplyiPfS_S__param_0,
	.param .u64 .ptr .align 1 _Z9mMultiplyiPfS_S__param_1,
	.param .u64 .ptr .align 1 _Z9mMultiplyiPfS_S__param_2,
	.param .u64 .ptr .align 1 _Z9mMultiplyiPfS_S__param_3
)
{
	.reg .pred 	%p<15>;
	.reg .b32 	%r<53>;
	.reg .b32 	%f<46>;
	.reg .b64 	%rd<69>;

	ld.param.u32 	%r27, [_Z9mMultiplyiPfS_S__param_0];
	ld.param.u64 	%rd16, [_Z9mMultiplyiPfS_S__param_1];
	ld.param.u64 	%rd17, [_Z9mMultiplyiPfS_S__param_2];
	ld.param.u64 	%rd18, [_Z9mMultiplyiPfS_S__param_3];
	cvta.to.global.u64 	%rd1, %rd16;
	cvta.to.global.u64 	%rd2, %rd17;
	cvta.to.global.u64 	%rd3, %rd18;
	mov.u32 	%r50, %tid.x;
	mov.u32 	%r2, %ntid.x;
	setp.ge.s32 	%p1, %r50, %r27;
	@%p1 bra 	$L__BB0_14;
	add.s32 	%r28, %r50, %r2;
	max.u32 	%r29, %r27, %r28;
	setp.lt.u32 	%p2, %r28, %r27;
	selp.u32 	%r30, 1, 0, %p2;
	add.s32 	%r31, %r28, %r30;
	sub.s32 	%r32, %r29, %r31;
	div.u32 	%r33, %r32, %r2;
	add.s32 	%r3, %r33, %r30;
	add.s32 	%r34, %r3, 1;
	and.b32  	%r4, %r34, 3;
	and.b32  	%r5, %r3, 3;
	setp.eq.s32 	%p3, %r5, 3;
	mov.u32 	%r48, %r50;
	@%p3 bra 	$L__BB0_4;
	mul.wide.u32 	%rd66, %r50, 4;
	mul.wide.u32 	%rd5, %r2, 4;
	neg.s32 	%r44, %r4;
	mad.lo.s32 	%r48, %r2, %r4, %r50;
$L__BB0_3:
	.pragma "nounroll";
	add.s64 	%rd19, %rd1, %rd66;
	ld.global.f32 	%f1, [%rd19];
	add.s64 	%rd20, %rd2, %rd66;
	ld.global.f32 	%f2, [%rd20];
	mul.f32 	%f3, %f1, %f2;
	add.s64 	%rd21, %rd3, %rd66;
	st.global.f32 	[%rd21], %f3;
	add.s64 	%rd66, %rd66, %rd5;
	add.s32 	%r44, %r44, 1;
	setp.ne.s32 	%p4, %r44, 0;
	@%p4 bra 	$L__BB0_3;
$L__BB0_4:
	setp.lt.u32 	%p5, %r3, 3;
	@%p5 bra 	$L__BB0_5;
	bra.uni 	$L__BB0_15;
$L__BB0_5:
	setp.eq.s32 	%p7, %r5, 3;
	mov.u32 	%r51, %r50;
	@%p7 bra 	$L__BB0_8;
	mul.wide.u32 	%rd67, %r50, 4;
	mul.wide.u32 	%rd9, %r2, 4;
	neg.s32 	%r46, %r4;
	mad.lo.s32 	%r51, %r2, %r4, %r50;
$L__BB0_7:
	.pragma "nounroll";
	add.s64 	%rd38, %rd3, %rd67;
	ld.global.f32 	%f16, [%rd38];
	add.s64 	%rd39, %rd1, %rd67;
	ld.global.f32 	%f17, [%rd39];
	mul.f32 	%f18, %f16, %f17;
	st.global.f32 	[%rd38], %f18;
	add.s64 	%rd67, %rd67, %rd9;
	add.s32 	%r46, %r46, 1;
	setp.ne.s32 	%p8, %r46, 0;
	@%p8 bra 	$L__BB0_7;
$L__BB0_8:
	setp.lt.u32 	%p9, %r3, 3;
	@%p9 bra 	$L__BB0_9;
	bra.uni 	$L__BB0_16;
$L__BB0_9:
	setp.eq.s32 	%p11, %r5, 3;
	@%p11 bra 	$L__BB0_12;
	mul.wide.u32 	%rd68, %r50, 4;
	mul.wide.u32 	%rd13, %r2, 4;
	neg.s32 	%r49, %r4;
	mad.lo.s32 	%r50, %r2, %r4, %r50;
$L__BB0_11:
	.pragma "nounroll";
	add.s64 	%rd52, %rd3, %rd68;
	ld.global.f32 	%f31, [%rd52];
	add.s64 	%rd53, %rd2, %rd68;
	ld.global.f32 	%f32, [%rd53];
	mul.f32 	%f33, %f31, %f32;
	st.global.f32 	[%rd52], %f33;
	add.s64 	%rd68, %rd68, %rd13;
	add.s32 	%r49, %r49, 1;
	setp.ne.s32 	%p12, %r49, 0;
	@%p12 bra 	$L__BB0_11;
$L__BB0_12:
	setp.lt.u32 	%p13, %r3, 3;
	@%p13 bra 	$L__BB0_14;
$L__BB0_13:
	mul.wide.u32 	%rd54, %r50, 4;
	add.s64 	%rd55, %rd3, %rd54;
	ld.global.f32 	%f34, [%rd55];
	add.s64 	%rd56, %rd2, %rd54;
	ld.global.f32 	%f35, [%rd56];
	mul.f32 	%f36, %f34, %f35;
	st.global.f32 	[%rd55], %f36;
	add.s32 	%r41, %r50, %r2;
	mul.wide.u32 	%rd57, %r41, 4;
	add.s64 	%rd58, %rd3, %rd57;
	ld.global.f32 	%f37, [%rd58];
	add.s64 	%rd59, %rd2, %rd57;
	ld.global.f32 	%f38, [%rd59];
	mul.f32 	%f39, %f37, %f38;
	st.global.f32 	[%rd58], %f39;
	add.s32 	%r42, %r41, %r2;
	mul.wide.u32 	%rd60, %r42, 4;
	add.s64 	%rd61, %rd3, %rd60;
	ld.global.f32 	%f40, [%rd61];
	add.s64 	%rd62, %rd2, %rd60;
	ld.global.f32 	%f41, [%rd62];
	mul.f32 	%f42, %f40, %f41;
	st.global.f32 	[%rd61], %f42;
	add.s32 	%r43, %r42, %r2;
	mul.wide.u32 	%rd63, %r43, 4;
	add.s64 	%rd64, %rd3, %rd63;
	ld.global.f32 	%f43, [%rd64];
	add.s64 	%rd65, %rd2, %rd63;
	ld.global.f32 	%f44, [%rd65];
	mul.f32 	%f45, %f43, %f44;
	st.global.f32 	[%rd64], %f45;
	add.s32 	%r50, %r43, %r2;
	setp.lt.s32 	%p14, %r50, %r27;
	@%p14 bra 	$L__BB0_13;
$L__BB0_14:
	ret;
$L__BB0_15:
	mul.wide.u32 	%rd22, %r48, 4;
	add.s64 	%rd23, %rd1, %rd22;
	ld.global.f32 	%f4, [%rd23];
	add.s64 	%rd24, %rd2, %rd22;
	ld.global.f32 	%f5, [%rd24];
	mul.f32 	%f6, %f4, %f5;
	add.s64 	%rd25, %rd3, %rd22;
	st.global.f32 	[%rd25], %f6;
	add.s32 	%r35, %r48, %r2;
	mul.wide.u32 	%rd26, %r35, 4;
	add.s64 	%rd27, %rd1, %rd26;
	ld.global.f32 	%f7, [%rd27];
	add.s64 	%rd28, %rd2, %rd26;
	ld.global.f32 	%f8, [%rd28];
	mul.f32 	%f9, %f7, %f8;
	add.s64 	%rd29, %rd3, %rd26;
	st.global.f32 	[%rd29], %f9;
	add.s32 	%r36, %r35, %r2;
	mul.wide.u32 	%rd30, %r36, 4;
	add.s64 	%rd31, %rd1, %rd30;
	ld.global.f32 	%f10, [%rd31];
	add.s64 	%rd32, %rd2, %rd30;
	ld.global.f32 	%f11, [%rd32];
	mul.f32 	%f12, %f10, %f11;
	add.s64 	%rd33, %rd3, %rd30;
	st.global.f32 	[%rd33], %f12;
	add.s32 	%r37, %r36, %r2;
	mul.wide.u32 	%rd34, %r37, 4;
	add.s64 	%rd35, %rd1, %rd34;
	ld.global.f32 	%f13, [%rd35];
	add.s64 	%rd36, %rd2, %rd34;
	ld.global.f32 	%f14, [%rd36];
	mul.f32 	%f15, %f13, %f14;
	add.s64 	%rd37, %rd3, %rd34;
	st.global.f32 	[%rd37], %f15;
	add.s32 	%r48, %r37, %r2;
	setp.lt.s32 	%p6, %r48, %r27;
	@%p6 bra 	$L__BB0_15;
	bra.uni 	$L__BB0_5;
$L__BB0_16:
	mul.wide.u32 	%rd40, %r51, 4;
	add.s64 	%rd41, %rd3, %rd40;
	ld.global.f32 	%f19, [%rd41];
	add.s64 	%rd42, %rd1, %rd40;
	ld.global.f32 	%f20, [%rd42];
	mul.f32 	%f21, %f19, %f20;
	st.global.f32 	[%rd41], %f21;
	add.s32 	%r38, %r51, %r2;
	mul.wide.u32 	%rd43, %r38, 4;
	add.s64 	%rd44, %rd3, %rd43;
	ld.global.f32 	%f22, [%rd44];
	add.s64 	%rd45, %rd1, %rd43;
	ld.global.f32 	%f23, [%rd45];
	mul.f32 	%f24, %f22, %f23;
	st.global.f32 	[%rd44], %f24;
	add.s32 	%r39, %r38, %r2;
	mul.wide.u32 	%rd46, %r39, 4;
	add.s64 	%rd47, %rd3, %rd46;
	ld.global.f32 	%f25, [%rd47];
	add.s64 	%rd48, %rd1, %rd46;
	ld.global.f32 	%f26, [%rd48];
	mul.f32 	%f27, %f25, %f26;
	st.global.f32 	[%rd47], %f27;
	add.s32 	%r40, %r39, %r2;
	mul.wide.u32 	%rd49, %r40, 4;
	add.s64 	%rd50, %rd3, %rd49;
	ld.global.f32 	%f28, [%rd50];
	add.s64 	%rd51, %rd1, %rd49;
	ld.global.f32 	%f29, [%rd51];
	mul.f32 	%f30, %f28, %f29;
	st.global.f32 	[%rd50], %f30;
	add.s32 	%r51, %r40, %r2;
	setp.lt.s32 	%p10, %r51, %r27;
	@%p10 bra 	$L__BB0_16;
	bra.uni 	$L__BB0_9;

}


// ===== COMPILED SASS (sm_100) =====

	.target	sm_100

	.elftype	@"ET_EXEC"


//--------------------- .note.nv.tkinfo           --------------------------
	.section	.note.nv.tkinfo,"",@"SHT_NOTE"
	.sectionflags	@"SHF_NOTE_NV_TKINFO"
	.tkinfo
        /*0018*/ 	.word	0x00000002
        /*0030*/ 	.string	""
        /*0030*/ 	.string	"ptxas"
        /*0030*/ 	.string	"Cuda compilation tools, release 13.0, V13.0.88"
        /*0030*/ 	.string	"Build cuda_13.0.r13.0/compiler.36424714_0"
        /*0030*/ 	.string	"-arch sm_100 -m 64 "



//--------------------- .note.nv.cuinfo           --------------------------
	.section	.note.nv.cuinfo,"",@"SHT_NOTE"
	.sectionflags	@"SHF_NOTE_NV_CUINFO"
        /*0018*/ 	.short	0x0002
        /*001a*/ 	.short	0x0064
        /*001c*/ 	.short	0x0082
	.zero		2


//--------------------- .nv.info                  --------------------------
	.section	.nv.info,"",@"SHT_CUDA_INFO"
	.align	4


	//----- nvinfo : EIATTR_REGCOUNT
	.align		4
        /*0000*/ 	.byte	0x04, 0x2f
        /*0002*/ 	.short	(.L_1 - .L_0)
	.align		4
.L_0:
        /*0004*/ 	.word	index@(_Z9mMultiplyiPfS_S_)
        /*0008*/ 	.word	0x0000001e


	//----- nvinfo : EIATTR_FRAME_SIZE
	.align		4
.L_1:
        /*000c*/ 	.byte	0x04, 0x11
        /*000e*/ 	.short	(.L_3 - .L_2)
	.align		4
.L_2:
        /*0010*/ 	.word	index@(_Z9mMultiplyiPfS_S_)
        /*0014*/ 	.word	0x00000000


	//----- nvinfo : EIATTR_MIN_STACK_SIZE
	.align		4
.L_3:
        /*0018*/ 	.byte	0x04, 0x12
        /*001a*/ 	.short	(.L_5 - .L_4)
	.align		4
.L_4:
        /*001c*/ 	.word	index@(_Z9mMultiplyiPfS_S_)
        /*0020*/ 	.word	0x00000000
.L_5:


//--------------------- .nv.compat                --------------------------
	.section	.nv.compat,"",@"SHT_CUDA_COMPAT_INFO"
	.align	4
        /*0000*/ 	.byte	0x02, 0x09, 0x00, 0x00, 0x02, 0x02, 0x01, 0x00, 0x02, 0x05, 0x05, 0x00, 0x03, 0x07, 0x01, 0x01
        /*0010*/ 	.byte	0x02, 0x03, 0x00, 0x00, 0x02, 0x06, 0x01, 0x00, 0x04, 0x0b, 0x08, 0x00, 0x09, 0x00, 0x00, 0x00
        /*0020*/ 	.byte	0x00, 0x00, 0x00, 0x00


//--------------------- .nv.info._Z9mMultiplyiPfS_S_ --------------------------
	.section	.nv.info._Z9mMultiplyiPfS_S_,"",@"SHT_CUDA_INFO"
	.sectionflags	@""
	.align	4


	//----- nvinfo : EIATTR_CUDA_API_VERSION
	.align		4
        /*0000*/ 	.byte	0x04, 0x37
        /*0002*/ 	.short	(.L_7 - .L_6)
.L_6:
        /*0004*/ 	.word	0x00000082


	//----- nvinfo : EIATTR_KPARAM_INFO
	.align		4
.L_7:
        /*0008*/ 	.byte	0x04, 0x17
        /*000a*/ 	.short	(.L_9 - .L_8)
.L_8:
        /*000c*/ 	.word	0x00000000
        /*0010*/ 	.short	0x0003
        /*0012*/ 	.short	0x0018
        /*0014*/ 	.byte	0x00, 0xf5, 0x21, 0x00


	//----- nvinfo : EIATTR_KPARAM_INFO
	.align		4
.L_9:
        /*0018*/ 	.byte	0x04, 0x17
        /*001a*/ 	.short	(.L_11 - .L_10)
.L_10:
        /*001c*/ 	.word	0x00000000
        /*0020*/ 	.short	0x0002
        /*0022*/ 	.short	0x0010
        /*0024*/ 	.byte	0x00, 0xf5, 0x21, 0x00


	//----- nvinfo : EIATTR_KPARAM_INFO
	.align		4
.L_11:
        /*0028*/ 	.byte	0x04, 0x17
        /*002a*/ 	.short	(.L_13 - .L_12)
.L_12:
        /*002c*/ 	.word	0x00000000
        /*0030*/ 	.short	0x0001
        /*0032*/ 	.short	0x0008
        /*0034*/ 	.byte	0x00, 0xf5, 0x21, 0x00


	//----- nvinfo : EIATTR_KPARAM_INFO
	.align		4
.L_13:
        /*0038*/ 	.byte	0x04, 0x17
        /*003a*/ 	.short	(.L_15 - .L_14)
.L_14:
        /*003c*/ 	.word	0x00000000
        /*0040*/ 	.short	0x0000
        /*0042*/ 	.short	0x0000
        /*0044*/ 	.byte	0x00, 0xf0, 0x11, 0x00


	//----- nvinfo : EIATTR_SPARSE_MMA_MASK
	.align		4
.L_15:
        /*0048*/ 	.byte	0x03, 0x50
        /*004a*/ 	.short	0x0000


	//----- nvinfo : EIATTR_MAXREG_COUNT
	.align		4
        /*004c*/ 	.byte	0x03, 0x1b
        /*004e*/ 	.short	0x00ff


	//----- nvinfo : EIATTR_MERCURY_ISA_VERSION
	.align		4
        /*0050*/ 	.byte	0x03, 0x5f
        /*0052*/ 	.short	0x0101


	//----- nvinfo : EIATTR_VRC_CTA_INIT_COUNT
	.align		4
        /*0054*/ 	.byte	0x02, 0x4a
	.zero		1
	.zero		1


	//----- nvinfo : EIATTR_EXIT_INSTR_OFFSETS
	.align		4
        /*0058*/ 	.byte	0x04, 0x1c
        /*005a*/ 	.short	(.L_17 - .L_16)


	//   ....[0]....
.L_16:
        /*005c*/ 	.word	0x00000050


	//   ....[1]....
        /*0060*/ 	.word	0x00000b20


	//   ....[2]....
        /*0064*/ 	.word	0x00000d30


	//----- nvinfo : EIATTR_CRS_STACK_SIZE
	.align		4
.L_17:
        /*0068*/ 	.byte	0x04, 0x1e
        /*006a*/ 	.short	(.L_19 - .L_18)
.L_18:
        /*006c*/ 	.word	0x00000000


	//----- nvinfo : EIATTR_CBANK_PARAM_SIZE
	.align		4
.L_19:
        /*0070*/ 	.byte	0x03, 0x19
        /*0072*/ 	.short	0x0020


	//----- nvinfo : EIATTR_PARAM_CBANK
	.align		4
        /*0074*/ 	.byte	0x04, 0x0a
        /*0076*/ 	.short	(.L_21 - .L_20)
	.align		4
.L_20:
        /*0078*/ 	.word	index@(.nv.constant0._Z9mMultiplyiPfS_S_)
        /*007c*/ 	.short	0x0380
        /*007e*/ 	.short	0x0020


	//----- nvinfo : EIATTR_SW_WAR
	.align		4
.L_21:
        /*0080*/ 	.byte	0x04, 0x36
        /*0082*/ 	.short	(.L_23 - .L_22)
.L_22:
        /*0084*/ 	.word	0x00000008
.L_23:


//--------------------- .nv.callgraph             --------------------------
	.section	.nv.callgraph,"",@"SHT_CUDA_CALLGRAPH"
	.align	4
	.sectionentsize	8
	.align		4
        /*0000*/ 	.word	0x00000000
	.align		4
        /*0004*/ 	.word	0xffffffff
	.align		4
        /*0008*/ 	.word	0x00000000
	.align		4
        /*000c*/ 	.word	0xfffffffe
	.align		4
        /*0010*/ 	.word	0x00000000
	.align		4
        /*0014*/ 	.word	0xfffffffd
	.align		4
        /*0018*/ 	.word	0x00000000
	.align		4
        /*001c*/ 	.word	0xfffffffc


//--------------------- .text._Z9mMultiplyiPfS_S_ --------------------------
	.section	.text._Z9mMultiplyiPfS_S_,"ax",@progbits
	.align	128
        .global         _Z9mMultiplyiPfS_S_
        .type           _Z9mMultiplyiPfS_S_,@function
        .size           _Z9mMultiplyiPfS_S_,(.L_x_17 - _Z9mMultiplyiPfS_S_)
        .other          _Z9mMultiplyiPfS_S_,@"STO_CUDA_ENTRY STV_DEFAULT"
_Z9mMultiplyiPfS_S_:
.text._Z9mMultiplyiPfS_S_:
[----:B------:R-:W-:Y:S01]  /*0000*/  LDC R1, c[0x0][0x37c] ;  /* 0x0000df00ff017b82 */ /* 0x000fe20000000800 */
[----:B------:R-:W0:Y:S01]  /*0010*/  S2R R0, SR_TID.X ;  /* 0x0000000000007919 */ /* 0x000e220000002100 */
[----:B------:R-:W0:Y:S06]  /*0020*/  LDCU UR6, c[0x0][0x380] ;  /* 0x00007000ff0677ac */ /* 0x000e2c0008000800 */
[----:B------:R-:W1:Y:S01]  /*0030*/  LDC R3, c[0x0][0x360] ;  /* 0x0000d800ff037b82 */ /* 0x000e620000000800 */
[----:B0-----:R-:W-:-:S13]  /*0040*/  ISETP.GE.AND P0, PT, R0, UR6, PT ;  /* 0x0000000600007c0c */ /* 0x001fda000bf06270 */
[----:B------:R-:W-:Y:S05]  /*0050*/  @P0 EXIT ;  /* 0x000000000000094d */ /* 0x000fea0003800000 */
[----:B-1----:R-:W0:Y:S01]  /*0060*/  I2F.U32.RP R8, R3 ;  /* 0x0000000300087306 */ /* 0x002e220000209000 */
[----:B------:R-:W-:Y:S01]  /*0070*/  IADD3 R2, PT, PT, R0, R3, RZ ;  /* 0x0000000300027210 */ /* 0x000fe20007ffe0ff */
[----:B------:R-:W1:Y:S01]  /*0080*/  LDCU.64 UR10, c[0x0][0x388] ;  /* 0x00007100ff0a77ac */ /* 0x000e620008000a00 */
[----:B------:R-:W-:Y:S01]  /*0090*/  ISETP.NE.U32.AND P2, PT, R3, RZ, PT ;  /* 0x000000ff0300720c */ /* 0x000fe20003f45070 */
[----:B------:R-:W-:Y:S01]  /*00a0*/  BSSY.RECONVERGENT B0, `(.L_x_0) ;  /* 0x0000036000007945 */ /* 0x000fe20003800200 */
[C---:B------:R-:W-:Y:S01]  /*00b0*/  ISETP.GE.U32.AND P0, PT, R2.reuse, UR6, PT ;  /* 0x0000000602007c0c */ /* 0x040fe2000bf06070 */
[----:B------:R-:W2:Y:S01]  /*00c0*/  LDCU.128 UR16, c[0x0][0x390] ;  /* 0x00007200ff1077ac */ /* 0x000ea20008000c00 */
[----:B------:R-:W-:Y:S01]  /*00d0*/  VIMNMX.U32 R7, PT, PT, R2, UR6, !PT ;  /* 0x0000000602077c48 */ /* 0x000fe2000ffe0000 */
[----:B------:R-:W-:Y:S01]  /*00e0*/  IMAD.MOV.U32 R11, RZ, RZ, R0 ;  /* 0x000000ffff0b7224 */ /* 0x000fe200078e0000 */
[----:B------:R-:W3:Y:S01]  /*00f0*/  LDCU.64 UR4, c[0x0][0x358] ;  /* 0x00006b00ff0477ac */ /* 0x000ee20008000a00 */
[----:B------:R-:W4:Y:S01]  /*0100*/  LDCU.64 UR8, c[0x0][0x388] ;  /* 0x00007100ff0877ac */ /* 0x000f220008000a00 */
[----:B0-----:R-:W0:Y:S01]  /*0110*/  MUFU.RCP R8, R8 ;  /* 0x0000000800087308 */ /* 0x001e220000001000 */
[----:B------:R-:W1:Y:S01]  /*0120*/  LDCU.128 UR12, c[0x0][0x390] ;  /* 0x00007200ff0c77ac */ /* 0x000e620008000c00 */
[----:B0-----:R-:W-:-:S06]  /*0130*/  IADD3 R4, PT, PT, R8, 0xffffffe, RZ ;  /* 0x0ffffffe08047810 */ /* 0x001fcc0007ffe0ff */
[----:B------:R0:W5:Y:S02]  /*0140*/  F2I.FTZ.U32.TRUNC.NTZ R5, R4 ;  /* 0x0000000400057305 */ /* 0x000164000021f000 */
[----:B0-----:R-:W-:Y:S01]  /*0150*/  HFMA2 R4, -RZ, RZ, 0, 0 ;  /* 0x00000000ff047431 */ /* 0x001fe200000001ff */
[----:B-----5:R-:W-:-:S05]  /*0160*/  IADD3 R6, PT, PT, RZ, -R5, RZ ;  /* 0x80000005ff067210 */ /* 0x020fca0007ffe0ff */
[----:B------:R-:W-:Y:S01]  /*0170*/  IMAD R9, R6, R3, RZ ;  /* 0x0000000306097224 */ /* 0x000fe200078e02ff */
[----:B------:R-:W-:-:S03]  /*0180*/  SEL R6, RZ, 0x1, P0 ;  /* 0x00000001ff067807 */ /* 0x000fc60000000000 */
[----:B------:R-:W-:Y:S01]  /*0190*/  IMAD.HI.U32 R5, R5, R9, R4 ;  /* 0x0000000905057227 */ /* 0x000fe200078e0004 */
[----:B------:R-:W-:-:S05]  /*01a0*/  IADD3 R2, PT, PT, R7, -R2, -R6 ;  /* 0x8000000207027210 */ /* 0x000fca0007ffe806 */
[----:B------:R-:W-:-:S05]  /*01b0*/  IMAD.HI.U32 R5, R5, R2, RZ ;  /* 0x0000000205057227 */ /* 0x000fca00078e00ff */
[----:B------:R-:W-:-:S05]  /*01c0*/  IADD3 R4, PT, PT, -R5, RZ, RZ ;  /* 0x000000ff05047210 */ /* 0x000fca0007ffe1ff */
[----:B------:R-:W-:-:S05]  /*01d0*/  IMAD R2, R3, R4, R2 ;  /* 0x0000000403027224 */ /* 0x000fca00078e0202 */
[----:B------:R-:W-:-:S13]  /*01e0*/  ISETP.GE.U32.AND P0, PT, R2, R3, PT ;  /* 0x000000030200720c */ /* 0x000fda0003f06070 */
[----:B------:R-:W-:Y:S01]  /*01f0*/  @P0 IMAD.IADD R2, R2, 0x1, -R3 ;  /* 0x0000000102020824 */ /* 0x000fe200078e0a03 */
[----:B------:R-:W-:-:S04]  /*0200*/  @P0 IADD3 R5, PT, PT, R5, 0x1, RZ ;  /* 0x0000000105050810 */ /* 0x000fc80007ffe0ff */
[----:B------:R-:W-:-:S13]  /*0210*/  ISETP.GE.U32.AND P1, PT, R2, R3, PT ;  /* 0x000000030200720c */ /* 0x000fda0003f26070 */
[----:B------:R-:W-:Y:S02]  /*0220*/  @P1 IADD3 R5, PT, PT, R5, 0x1, RZ ;  /* 0x0000000105051810 */ /* 0x000fe40007ffe0ff */
[----:B------:R-:W-:-:S04]  /*0230*/  @!P2 LOP3.LUT R5, RZ, R3, RZ, 0x33, !PT ;  /* 0x00000003ff05a212 */ /* 0x000fc800078e33ff */
[----:B------:R-:W-:-:S04]  /*0240*/  IADD3 R2, PT, PT, R6, R5, RZ ;  /* 0x0000000506027210 */ /* 0x000fc80007ffe0ff */
[C---:B------:R-:W-:Y:S02]  /*0250*/  LOP3.LUT R4, R2.reuse, 0x3, RZ, 0xc0, !PT ;  /* 0x0000000302047812 */ /* 0x040fe400078ec0ff */
[----:B------:R-:W-:Y:S02]  /*0260*/  ISETP.GE.U32.AND P4, PT, R2, 0x3, PT ;  /* 0x000000030200780c */ /* 0x000fe40003f86070 */
[----:B------:R-:W-:Y:S02]  /*0270*/  ISETP.NE.AND P5, PT, R4, 0x3, PT ;  /* 0x000000030400780c */ /* 0x000fe40003fa5270 */
[C---:B------:R-:W-:Y:S02]  /*0280*/  ISETP.GE.U32.AND P2, PT, R2.reuse, 0x3, PT ;  /* 0x000000030200780c */ /* 0x040fe40003f46070 */
[C---:B------:R-:W-:Y:S02]  /*0290*/  ISETP.GE.U32.AND P3, PT, R2.reuse, 0x3, PT ;  /* 0x000000030200780c */ /* 0x040fe40003f66070 */
[----:B------:R-:W-:-:S02]  /*02a0*/  IADD3 R2, PT, PT, R2, 0x1, RZ ;  /* 0x0000000102027810 */ /* 0x000fc40007ffe0ff */
[C---:B------:R-:W-:Y:S02]  /*02b0*/  ISETP.NE.AND P0, PT, R4.reuse, 0x3, PT ;  /* 0x000000030400780c */ /* 0x040fe40003f05270 */
[----:B------:R-:W-:Y:S02]  /*02c0*/  ISETP.NE.AND P1, PT, R4, 0x3, PT ;  /* 0x000000030400780c */ /* 0x000fe40003f25270 */
[----:B------:R-:W-:Y:S01]  /*02d0*/  LOP3.LUT R2, R2, 0x3, RZ, 0xc0, !PT ;  /* 0x0000000302027812 */ /* 0x000fe200078ec0ff */
[----:B-1234-:R-:W-:Y:S10]  /*02e0*/  @!P5 BRA `(.L_x_1) ;  /* 0x000000000044d947 */ /* 0x01eff40003800000 */
[C---:B------:R-:W-:Y:S01]  /*02f0*/  IMAD R11, R2.reuse, R3, R0 ;  /* 0x00000003020b7224 */ /* 0x040fe200078e0200 */
[----:B------:R-:W-:Y:S01]  /*0300*/  IADD3 R10, PT, PT, -R2, RZ, RZ ;  /* 0x000000ff020a7210 */ /* 0x000fe20007ffe1ff */
[----:B------:R-:W-:-:S07]  /*0310*/  IMAD.WIDE.U32 R4, R0, 0x4, RZ ;  /* 0x0000000400047825 */ /* 0x000fce00078e00ff */
.L_x_2:
[C---:B------:R-:W-:Y:S02]  /*0320*/  IADD3 R8, P6, PT, R4.reuse, UR12, RZ ;  /* 0x0000000c04087c10 */ /* 0x040fe4000ffde0ff */
[----:B------:R-:W-:Y:S02]  /*0330*/  IADD3 R6, P5, PT, R4, UR8, RZ ;  /* 0x0000000804067c10 */ /* 0x000fe4000ffbe0ff */
[C---:B------:R-:W-:Y:S02]  /*0340*/  IADD3.X R9, PT, PT, R5.reuse, UR13, RZ, P6, !PT ;  /* 0x0000000d05097c10 */ /* 0x040fe4000b7fe4ff */
[----:B------:R-:W-:-:S04]  /*0350*/  IADD3.X R7, PT, PT, R5, UR9, RZ, P5, !PT ;  /* 0x0000000905077c10 */ /* 0x000fc8000affe4ff */
[----:B------:R-:W2:Y:S04]  /*0360*/  LDG.E R9, desc[UR4][R8.64] ;  /* 0x0000000408097981 */ /* 0x000ea8000c1e1900 */
[----:B------:R-:W2:Y:S01]  /*0370*/  LDG.E R6, desc[UR4][R6.64] ;  /* 0x0000000406067981 */ /* 0x000ea2000c1e1900 */
[----:B0-----:R-:W-:-:S04]  /*0380*/  IADD3 R12, P5, PT, R4, UR14, RZ ;  /* 0x0000000e040c7c10 */ /* 0x001fc8000ffbe0ff */
[----:B------:R-:W-:Y:S02]  /*0390*/  IADD3.X R13, PT, PT, R5, UR15, RZ, P5, !PT ;  /* 0x0000000f050d7c10 */ /* 0x000fe4000affe4ff */
[----:B------:R-:W-:-:S04]  /*03a0*/  IADD3 R10, PT, PT, R10, 0x1, RZ ;  /* 0x000000010a0a7810 */ /* 0x000fc80007ffe0ff */
[----:B------:R-:W-:Y:S01]  /*03b0*/  ISETP.NE.AND P5, PT, R10, RZ, PT ;  /* 0x000000ff0a00720c */ /* 0x000fe20003fa5270 */
[----:B------:R-:W-:-:S04]  /*03c0*/  IMAD.WIDE.U32 R4, R3, 0x4, R4 ;  /* 0x0000000403047825 */ /* 0x000fc800078e0004 */
[----:B--2---:R-:W-:-:S05]  /*03d0*/  FMUL R15, R6, R9 ;  /* 0x00000009060f7220 */ /* 0x004fca0000400000 */
[----:B------:R0:W-:Y:S03]  /*03e0*/  STG.E desc[UR4][R12.64], R15 ;  /* 0x0000000f0c007986 */ /* 0x0001e6000c101904 */
[----:B------:R-:W-:Y:S05]  /*03f0*/  @P5 BRA `(.L_x_2) ;  /* 0xfffffffc00c85947 */ /* 0x000fea000383ffff */
.L_x_1:
[----:B------:R-:W-:Y:S05]  /*0400*/  BSYNC.RECONVERGENT B0 ;  /* 0x0000000000007941 */ /* 0x000fea0003800200 */
.L_x_0:
[----:B------:R-:W-:Y:S04]  /*0410*/  BSSY.RECONVERGENT B0, `(.L_x_3) ;  /* 0x0000027000007945 */ /* 0x000fe80003800200 */
[----:B------:R-:W-:Y:S05]  /*0420*/  @!P4 BRA `(.L_x_4) ;  /* 0x000000000094c947 */ /* 0x000fea0003800000 */
.L_x_5:
[----:B------:R-:W0:Y:S08]  /*0430*/  LDC.64 R6, c[0x0][0x388] ;  /* 0x0000e200ff067b82 */ /* 0x000e300000000a00 */
[----:B------:R-:W1:Y:S08]  /*0440*/  LDC.64 R4, c[0x0][0x390] ;  /* 0x0000e400ff047b82 */ /* 0x000e700000000a00 */
[----:B--2---:R-:W2:Y:S01]  /*0450*/  LDC.64 R8, c[0x0][0x398] ;  /* 0x0000e600ff087b82 */ /* 0x004ea20000000a00 */
[----:B0-----:R-:W-:-:S06]  /*0460*/  IMAD.WIDE.U32 R12, R11, 0x4, R6 ;  /* 0x000000040b0c7825 */ /* 0x001fcc00078e0006 */
[----:B------:R-:W3:Y:S01]  /*0470*/  LDG.E R12, desc[UR4][R12.64] ;  /* 0x000000040c0c7981 */ /* 0x000ee2000c1e1900 */
[----:B-1----:R-:W-:-:S06]  /*0480*/  IMAD.WIDE.U32 R14, R11, 0x4, R4 ;  /* 0x000000040b0e7825 */ /* 0x002fcc00078e0004 */
[----:B------:R-:W3:Y:S01]  /*0490*/  LDG.E R15, desc[UR4][R14.64] ;  /* 0x000000040e0f7981 */ /* 0x000ee2000c1e1900 */
[----:B------:R-:W-:Y:S01]  /*04a0*/  IADD3 R21, PT, PT, R3, R11, RZ ;  /* 0x0000000b03157210 */ /* 0x000fe20007ffe0ff */
[----:B--2---:R-:W-:-:S04]  /*04b0*/  IMAD.WIDE.U32 R10, R11, 0x4, R8 ;  /* 0x000000040b0a7825 */ /* 0x004fc800078e0008 */
[----:B------:R-:W-:-:S04]  /*04c0*/  IMAD.WIDE.U32 R16, R21, 0x4, R6 ;  /* 0x0000000415107825 */ /* 0x000fc800078e0006 */
[----:B------:R-:W-:-:S04]  /*04d0*/  IMAD.WIDE.U32 R18, R21, 0x4, R4 ;  /* 0x0000000415127825 */ /* 0x000fc800078e0004 */
[----:B---3--:R-:W-:-:S05]  /*04e0*/  FMUL R23, R12, R15 ;  /* 0x0000000f0c177220 */ /* 0x008fca0000400000 */
[----:B------:R0:W-:Y:S04]  /*04f0*/  STG.E desc[UR4][R10.64], R23 ;  /* 0x000000170a007986 */ /* 0x0001e8000c101904 */
[----:B------:R-:W2:Y:S04]  /*0500*/  LDG.E R16, desc[UR4][R16.64] ;  /* 0x0000000410107981 */ /* 0x000ea8000c1e1900 */
[----:B------:R-:W2:Y:S01]  /*0510*/  LDG.E R19, desc[UR4][R18.64] ;  /* 0x0000000412137981 */ /* 0x000ea2000c1e1900 */
[C---:B------:R-:W-:Y:S01]  /*0520*/  IADD3 R27, PT, PT, R21.reuse, R3, RZ ;  /* 0x00000003151b7210 */ /* 0x040fe20007ffe0ff */
[----:B------:R-:W-:-:S04]  /*0530*/  IMAD.WIDE.U32 R12, R21, 0x4, R8 ;  /* 0x00000004150c7825 */ /* 0x000fc800078e0008 */
[----:B------:R-:W-:-:S04]  /*0540*/  IMAD.WIDE.U32 R14, R27, 0x4, R6 ;  /* 0x000000041b0e7825 */ /* 0x000fc800078e0006 */
[----:B------:R-:W-:-:S04]  /*0550*/  IMAD.WIDE.U32 R20, R27, 0x4, R4 ;  /* 0x000000041b147825 */ /* 0x000fc800078e0004 */
[----:B--2---:R-:W-:-:S05]  /*0560*/  FMUL R25, R16, R19 ;  /* 0x0000001310197220 */ /* 0x004fca0000400000 */
[----:B------:R1:W-:Y:S04]  /*0570*/  STG.E desc[UR4][R12.64], R25 ;  /* 0x000000190c007986 */ /* 0x0003e8000c101904 */
[----:B------:R-:W2:Y:S04]  /*0580*/  LDG.E R14, desc[UR4][R14.64] ;  /* 0x000000040e0e7981 */ /* 0x000ea8000c1e1900 */
[----:B------:R-:W2:Y:S01]  /*0590*/  LDG.E R21, desc[UR4][R20.64] ;  /* 0x0000000414157981 */ /* 0x000ea2000c1e1900 */
[C---:B0-----:R-:W-:Y:S02]  /*05a0*/  IMAD.IADD R11, R27.reuse, 0x1, R3 ;  /* 0x000000011b0b7824 */ /* 0x041fe400078e0203 */
[----:B------:R-:W-:-:S04]  /*05b0*/  IMAD.WIDE.U32 R16, R27, 0x4, R8 ;  /* 0x000000041b107825 */ /* 0x000fc800078e0008 */
[----:B------:R-:W-:-:S04]  /*05c0*/  IMAD.WIDE.U32 R6, R11, 0x4, R6 ;  /* 0x000000040b067825 */ /* 0x000fc800078e0006 */
[----:B------:R-:W-:-:S04]  /*05d0*/  IMAD.WIDE.U32 R4, R11, 0x4, R4 ;  /* 0x000000040b047825 */ /* 0x000fc800078e0004 */
[----:B--2---:R-:W-:-:S05]  /*05e0*/  FMUL R19, R14, R21 ;  /* 0x000000150e137220 */ /* 0x004fca0000400000 */
[----:B------:R2:W-:Y:S04]  /*05f0*/  STG.E desc[UR4][R16.64], R19 ;  /* 0x0000001310007986 */ /* 0x0005e8000c101904 */
[----:B------:R-:W1:Y:S04]  /*0600*/  LDG.E R6, desc[UR4][R6.64] ;  /* 0x0000000406067981 */ /* 0x000e68000c1e1900 */
[----:B------:R-:W1:Y:S01]  /*0610*/  LDG.E R5, desc[UR4][R4.64] ;  /* 0x0000000404057981 */ /* 0x000e62000c1e1900 */
[C---:B------:R-:W-:Y:S01]  /*0620*/  IMAD.WIDE.U32 R8, R11.reuse, 0x4, R8 ;  /* 0x000000040b087825 */ /* 0x040fe200078e0008 */
[----:B------:R-:W-:-:S04]  /*0630*/  IADD3 R11, PT, PT, R11, R3, RZ ;  /* 0x000000030b0b7210 */ /* 0x000fc80007ffe0ff */
[----:B------:R-:W-:Y:S01]  /*0640*/  ISETP.GE.AND P4, PT, R11, UR6, PT ;  /* 0x000000060b007c0c */ /* 0x000fe2000bf86270 */
[----:B-1----:R-:W-:-:S05]  /*0650*/  FMUL R13, R6, R5 ;  /* 0x00000005060d7220 */ /* 0x002fca0000400000 */
[----:B------:R2:W-:Y:S07]  /*0660*/  STG.E desc[UR4][R8.64], R13 ;  /* 0x0000000d08007986 */ /* 0x0005ee000c101904 */
[----:B------:R-:W-:Y:S05]  /*0670*/  @!P4 BRA `(.L_x_5) ;  /* 0xfffffffc006cc947 */ /* 0x000fea000383ffff */
.L_x_4:
[----:B------:R-:W-:Y:S05]  /*0680*/  BSYNC.RECONVERGENT B0 ;  /* 0x0000000000007941 */ /* 0x000fea0003800200 */
.L_x_3:
[----:B------:R-:W1:Y:S01]  /*0690*/  LDCU.64 UR8, c[0x0][0x398] ;  /* 0x00007300ff0877ac */ /* 0x000e620008000a00 */
[----:B------:R-:W-:Y:S01]  /*06a0*/  BSSY.RECONVERGENT B0, `(.L_x_6) ;  /* 0x0000012000007945 */ /* 0x000fe20003800200 */
[----:B0-----:R-:W-:-:S03]  /*06b0*/  MOV R15, R0 ;  /* 0x00000000000f7202 */ /* 0x001fc60000000f00 */
[----:B------:R-:W-:Y:S05]  /*06c0*/  @!P0 BRA `(.L_x_7) ;  /* 0x00000000003c8947 */ /* 0x000fea0003800000 */
[C---:B------:R-:W-:Y:S01]  /*06d0*/  IMAD R15, R2.reuse, R3, R0 ;  /* 0x00000003020f7224 */ /* 0x040fe200078e0200 */
[----:B------:R-:W-:Y:S01]  /*06e0*/  IADD3 R10, PT, PT, -R2, RZ, RZ ;  /* 0x000000ff020a7210 */ /* 0x000fe20007ffe1ff */
[----:B------:R-:W-:-:S07]  /*06f0*/  IMAD.WIDE.U32 R4, R0, 0x4, RZ ;  /* 0x0000000400047825 */ /* 0x000fce00078e00ff */
.L_x_8:
[C---:B--2---:R-:W-:Y:S02]  /*0700*/  IADD3 R8, P4, PT, R4.reuse, UR10, RZ ;  /* 0x0000000a04087c10 */ /* 0x044fe4000ff9e0ff */
[----:B01----:R-:W-:Y:S02]  /*0710*/  IADD3 R6, P0, PT, R4, UR8, RZ ;  /* 0x0000000804067c10 */ /* 0x003fe4000ff1e0ff */
[C---:B------:R-:W-:Y:S02]  /*0720*/  IADD3.X R9, PT, PT, R5.reuse, UR11, RZ, P4, !PT ;  /* 0x0000000b05097c10 */ /* 0x040fe4000a7fe4ff */
[----:B------:R-:W-:-:S03]  /*0730*/  IADD3.X R7, PT, PT, R5, UR9, RZ, P0, !PT ;  /* 0x0000000905077c10 */ /* 0x000fc600087fe4ff */
[----:B------:R-:W2:Y:S04]  /*0740*/  LDG.E R8, desc[UR4][R8.64] ;  /* 0x0000000408087981 */ /* 0x000ea8000c1e1900 */
[----:B------:R-:W2:Y:S01]  /*0750*/  LDG.E R11, desc[UR4][R6.64] ;  /* 0x00000004060b7981 */ /* 0x000ea2000c1e1900 */
[----:B------:R-:W-:Y:S01]  /*0760*/  IADD3 R10, PT, PT, R10, 0x1, RZ ;  /* 0x000000010a0a7810 */ /* 0x000fe20007ffe0ff */
[----:B------:R-:W-:-:S03]  /*0770*/  IMAD.WIDE.U32 R4, R3, 0x4, R4 ;  /* 0x0000000403047825 */ /* 0x000fc600078e0004 */
[----:B------:R-:W-:Y:S01]  /*0780*/  ISETP.NE.AND P0, PT, R10, RZ, PT ;  /* 0x000000ff0a00720c */ /* 0x000fe20003f05270 */
[----:B--2---:R-:W-:-:S05]  /*0790*/  FMUL R11, R11, R8 ;  /* 0x000000080b0b7220 */ /* 0x004fca0000400000 */
[----:B------:R0:W-:Y:S07]  /*07a0*/  STG.E desc[UR4][R6.64], R11 ;  /* 0x0000000b06007986 */ /* 0x0001ee000c101904 */
[----:B------:R-:W-:Y:S05]  /*07b0*/  @P0 BRA `(.L_x_8) ;  /* 0xfffffffc00d00947 */ /* 0x000fea000383ffff */
.L_x_7:
[----:B-1----:R-:W-:Y:S05]  /*07c0*/  BSYNC.RECONVERGENT B0 ;  /* 0x0000000000007941 */ /* 0x002fea0003800200 */
.L_x_6:
[----:B------:R-:W-:Y:S04]  /*07d0*/  BSSY.RECONVERGENT B0, `(.L_x_9) ;  /* 0x0000022000007945 */ /* 0x000fe80003800200 */
[----:B------:R-:W-:Y:S05]  /*07e0*/  @!P2 BRA `(.L_x_10) ;  /* 0x000000000080a947 */ /* 0x000fea0003800000 */
.L_x_11:
[----:B0-----:R-:W0:Y:S08]  /*07f0*/  LDC.64 R6, c[0x0][0x388] ;  /* 0x0000e200ff067b82 */ /* 0x001e300000000a00 */
[----:B-1----:R-:W2:Y:S01]  /*0800*/  LDC.64 R4, c[0x0][0x398] ;  /* 0x0000e600ff047b82 */ /* 0x002ea20000000a00 */
[----:B0-----:R-:W-:-:S06]  /*0810*/  IMAD.WIDE.U32 R10, R15, 0x4, R6 ;  /* 0x000000040f0a7825 */ /* 0x001fcc00078e0006 */
[----:B------:R-:W3:Y:S01]  /*0820*/  LDG.E R11, desc[UR4][R10.64] ;  /* 0x000000040a0b7981 */ /* 0x000ee2000c1e1900 */
[----:B--2---:R-:W-:-:S05]  /*0830*/  IMAD.WIDE.U32 R12, R15, 0x4, R4 ;  /* 0x000000040f0c7825 */ /* 0x004fca00078e0004 */
[----:B------:R-:W3:Y:S01]  /*0840*/  LDG.E R8, desc[UR4][R12.64] ;  /* 0x000000040c087981 */ /* 0x000ee2000c1e1900 */
[----:B------:R-:W-:-:S04]  /*0850*/  IMAD.IADD R17, R3, 0x1, R15 ;  /* 0x0000000103117824 */ /* 0x000fc800078e020f */
[----:B------:R-:W-:-:S04]  /*0860*/  IMAD.WIDE.U32 R14, R17, 0x4, R6 ;  /* 0x00000004110e7825 */ /* 0x000fc800078e0006 */
[----:B---3--:R-:W-:Y:S01]  /*0870*/  FMUL R19, R8, R11 ;  /* 0x0000000b08137220 */ /* 0x008fe20000400000 */
[----:B------:R-:W-:-:S04]  /*0880*/  IMAD.WIDE.U32 R8, R17, 0x4, R4 ;  /* 0x0000000411087825 */ /* 0x000fc800078e0004 */
[----:B------:R0:W-:Y:S04]  /*0890*/  STG.E desc[UR4][R12.64], R19 ;  /* 0x000000130c007986 */ /* 0x0001e8000c101904 */
[----:B------:R-:W2:Y:S04]  /*08a0*/  LDG.E R15, desc[UR4][R14.64] ;  /* 0x000000040e0f7981 */ /* 0x000ea8000c1e1900 */
[----:B------:R-:W2:Y:S01]  /*08b0*/  LDG.E R16, desc[UR4][R8.64] ;  /* 0x0000000408107981 */ /* 0x000ea2000c1e1900 */
[----:B------:R-:W-:-:S05]  /*08c0*/  IADD3 R23, PT, PT, R17, R3, RZ ;  /* 0x0000000311177210 */ /* 0x000fca0007ffe0ff */
[----:B------:R-:W-:-:S04]  /*08d0*/  IMAD.WIDE.U32 R10, R23, 0x4, R4 ;  /* 0x00000004170a7825 */ /* 0x000fc800078e0004 */
[----:B--2---:R-:W-:Y:S01]  /*08e0*/  FMUL R21, R16, R15 ;  /* 0x0000000f10157220 */ /* 0x004fe20000400000 */
[----:B------:R-:W-:-:S04]  /*08f0*/  IMAD.WIDE.U32 R16, R23, 0x4, R6 ;  /* 0x0000000417107825 */ /* 0x000fc800078e0006 */
[----:B------:R1:W-:Y:S04]  /*0900*/  STG.E desc[UR4][R8.64], R21 ;  /* 0x0000001508007986 */ /* 0x0003e8000c101904 */
[----:B------:R-:W0:Y:S04]  /*0910*/  LDG.E R17, desc[UR4][R16.64] ;  /* 0x0000000410117981 */ /* 0x000e28000c1e1900 */
[----:B------:R-:W0:Y:S01]  /*0920*/  LDG.E R18, desc[UR4][R10.64] ;  /* 0x000000040a127981 */ /* 0x000e22000c1e1900 */
[----:B------:R-:W-:-:S05]  /*0930*/  IADD3 R23, PT, PT, R23, R3, RZ ;  /* 0x0000000317177210 */ /* 0x000fca0007ffe0ff */
[----:B------:R-:W-:-:S04]  /*0940*/  IMAD.WIDE.U32 R6, R23, 0x4, R6 ;  /* 0x0000000417067825 */ /* 0x000fc800078e0006 */
[----:B------:R-:W-:-:S04]  /*0950*/  IMAD.WIDE.U32 R4, R23, 0x4, R4 ;  /* 0x0000000417047825 */ /* 0x000fc800078e0004 */
[----:B0-----:R-:W-:-:S05]  /*0960*/  FMUL R13, R18, R17 ;  /* 0x00000011120d7220 */ /* 0x001fca0000400000 */
[----:B------:R1:W-:Y:S04]  /*0970*/  STG.E desc[UR4][R10.64], R13 ;  /* 0x0000000d0a007986 */ /* 0x0003e8000c101904 */
[----:B------:R-:W2:Y:S04]  /*0980*/  LDG.E R7, desc[UR4][R6.64] ;  /* 0x0000000406077981 */ /* 0x000ea8000c1e1900 */
[----:B------:R-:W2:Y:S01]  /*0990*/  LDG.E R12, desc[UR4][R4.64] ;  /* 0x00000004040c7981 */ /* 0x000ea2000c1e1900 */
[----:B------:R-:W-:-:S04]  /*09a0*/  IADD3 R15, PT, PT, R23, R3, RZ ;  /* 0x00000003170f7210 */ /* 0x000fc80007ffe0ff */
[----:B------:R-:W-:Y:S01]  /*09b0*/  ISETP.GE.AND P0, PT, R15, UR6, PT ;  /* 0x000000060f007c0c */ /* 0x000fe2000bf06270 */
[----:B--2---:R-:W-:-:S05]  /*09c0*/  FMUL R19, R12, R7 ;  /* 0x000000070c137220 */ /* 0x004fca0000400000 */
[----:B------:R1:W-:Y:S07]  /*09d0*/  STG.E desc[UR4][R4.64], R19 ;  /* 0x0000001304007986 */ /* 0x0003ee000c101904 */
[----:B------:R-:W-:Y:S05]  /*09e0*/  @!P0 BRA `(.L_x_11) ;  /* 0xfffffffc00808947 */ /* 0x000fea000383ffff */
.L_x_10:
[----:B------:R-:W-:Y:S05]  /*09f0*/  BSYNC.RECONVERGENT B0 ;  /* 0x0000000000007941 */ /* 0x000fea0003800200 */
.L_x_9:
[----:B------:R-:W-:Y:S04]  /*0a00*/  BSSY.RECONVERGENT B0, `(.L_x_12) ;  /* 0x0000011000007945 */ /* 0x000fe80003800200 */
[----:B------:R-:W-:Y:S05]  /*0a10*/  @!P1 BRA `(.L_x_13) ;  /* 0x00000000003c9947 */ /* 0x000fea0003800000 */
[----:B-1----:R-:W-:Y:S01]  /*0a20*/  IMAD.WIDE.U32 R4, R0, 0x4, RZ ;  /* 0x0000000400047825 */ /* 0x002fe200078e00ff */
[----:B------:R-:W-:-:S03]  /*0a30*/  IADD3 R10, PT, PT, -R2, RZ, RZ ;  /* 0x000000ff020a7210 */ /* 0x000fc60007ffe1ff */
[----:B------:R-:W-:-:S07]  /*0a40*/  IMAD R0, R2, R3, R0 ;  /* 0x0000000302007224 */ /* 0x000fce00078e0200 */
.L_x_14:
[C---:B--2---:R-:W-:Y:S02]  /*0a50*/  IADD3 R8, P1, PT, R4.reuse, UR16, RZ ;  /* 0x0000001004087c10 */ /* 0x044fe4000ff3e0ff */
[----:B0--3--:R-:W-:Y:S02]  /*0a60*/  IADD3 R6, P0, PT, R4, UR18, RZ ;  /* 0x0000001204067c10 */ /* 0x009fe4000ff1e0ff */
[C---:B------:R-:W-:Y:S02]  /*0a70*/  IADD3.X R9, PT, PT, R5.reuse, UR17, RZ, P1, !PT ;  /* 0x0000001105097c10 */ /* 0x040fe40008ffe4ff */
[----:B------:R-:W-:-:S04]  /*0a80*/  IADD3.X R7, PT, PT, R5, UR19, RZ, P0, !PT ;  /* 0x0000001305077c10 */ /* 0x000fc800087fe4ff */
[----:B------:R-:W2:Y:S04]  /*0a90*/  LDG.E R9, desc[UR4][R8.64] ;  /* 0x0000000408097981 */ /* 0x000ea8000c1e1900 */
[----:B------:R-:W2:Y:S01]  /*0aa0*/  LDG.E R2, desc[UR4][R6.64] ;  /* 0x0000000406027981 */ /* 0x000ea2000c1e1900 */
[----:B------:R-:W-:Y:S02]  /*0ab0*/  VIADD R10, R10, 0x1 ;  /* 0x000000010a0a7836 */ /* 0x000fe40000000000 */
[----:B------:R-:W-:-:S03]  /*0ac0*/  IMAD.WIDE.U32 R4, R3, 0x4, R4 ;  /* 0x0000000403047825 */ /* 0x000fc600078e0004 */
[----:B------:R-:W-:Y:S01]  /*0ad0*/  ISETP.NE.AND P0, PT, R10, RZ, PT ;  /* 0x000000ff0a00720c */ /* 0x000fe20003f05270 */
[----:B--2---:R-:W-:-:S05]  /*0ae0*/  FMUL R11, R2, R9 ;  /* 0x00000009020b7220 */ /* 0x004fca0000400000 */
[----:B------:R3:W-:Y:S07]  /*0af0*/  STG.E desc[UR4][R6.64], R11 ;  /* 0x0000000b06007986 */ /* 0x0007ee000c101904 */
[----:B------:R-:W-:Y:S05]  /*0b00*/  @P0 BRA `(.L_x_14) ;  /* 0xfffffffc00d00947 */ /* 0x000fea000383ffff */
.L_x_13:
[----:B------:R-:W-:Y:S05]  /*0b10*/  BSYNC.RECONVERGENT B0 ;  /* 0x0000000000007941 */ /* 0x000fea0003800200 */
.L_x_12:
[----:B------:R-:W-:Y:S05]  /*0b20*/  @!P3 EXIT ;  /* 0x000000000000b94d */ /* 0x000fea0003800000 */
.L_x_15:
[----:B0--3--:R-:W0:Y:S08]  /*0b30*/  LDC.64 R6, c[0x0][0x390] ;  /* 0x0000e400ff067b82 */ /* 0x009e300000000a00 */
[----:B-1----:R-:W2:Y:S01]  /*0b40*/  LDC.64 R4, c[0x0][0x398] ;  /* 0x0000e600ff047b82 */ /* 0x002ea20000000a00 */
[----:B0-----:R-:W-:-:S06]  /*0b50*/  IMAD.WIDE.U32 R10, R0, 0x4, R6 ;  /* 0x00000004000a7825 */ /* 0x001fcc00078e0006 */
[----:B------:R-:W3:Y:S01]  /*0b60*/  LDG.E R11, desc[UR4][R10.64] ;  /* 0x000000040a0b7981 */ /* 0x000ee2000c1e1900 */
[----:B--2---:R-:W-:-:S05]  /*0b70*/  IMAD.WIDE.U32 R8, R0, 0x4, R4 ;  /* 0x0000000400087825 */ /* 0x004fca00078e0004 */
[----:B------:R-:W3:Y:S01]  /*0b80*/  LDG.E R2, desc[UR4][R8.64] ;  /* 0x0000000408027981 */ /* 0x000ee2000c1e1900 */
[----:B------:R-:W-:-:S05]  /*0b90*/  IADD3 R17, PT, PT, R3, R0, RZ ;  /* 0x0000000003117210 */ /* 0x000fca0007ffe0ff */
[----:B------:R-:W-:-:S04]  /*0ba0*/  IMAD.WIDE.U32 R14, R17, 0x4, R6 ;  /* 0x00000004110e7825 */ /* 0x000fc800078e0006 */
[----:B------:R-:W-:-:S04]  /*0bb0*/  IMAD.WIDE.U32 R12, R17, 0x4, R4 ;  /* 0x00000004110c7825 */ /* 0x000fc800078e0004 */
[----:B---3--:R-:W-:-:S05]  /*0bc0*/  FMUL R19, R2, R11 ;  /* 0x0000000b02137220 */ /* 0x008fca0000400000 */
[----:B------:R0:W-:Y:S04]  /*0bd0*/  STG.E desc[UR4][R8.64], R19 ;  /* 0x0000001308007986 */ /* 0x0001e8000c101904 */
[----:B------:R-:W2:Y:S04]  /*0be0*/  LDG.E R15, desc[UR4][R14.64] ;  /* 0x000000040e0f7981 */ /* 0x000ea8000c1e1900 */
[----:B------:R-:W2:Y:S01]  /*0bf0*/  LDG.E R0, desc[UR4][R12.64] ;  /* 0x000000040c007981 */ /* 0x000ea2000c1e1900 */
[----:B------:R-:W-:-:S05]  /*0c00*/  IADD3 R23, PT, PT, R17, R3, RZ ;  /* 0x0000000311177210 */ /* 0x000fca0007ffe0ff */
[----:B------:R-:W-:-:S04]  /*0c10*/  IMAD.WIDE.U32 R16, R23, 0x4, R6 ;  /* 0x0000000417107825 */ /* 0x000fc800078e0006 */
[----:B------:R-:W-:-:S04]  /*0c20*/  IMAD.WIDE.U32 R10, R23, 0x4, R4 ;  /* 0x00000004170a7825 */ /* 0x000fc800078e0004 */
[----:B--2---:R-:W-:-:S05]  /*0c30*/  FMUL R21, R0, R15 ;  /* 0x0000000f00157220 */ /* 0x004fca0000400000 */
        /* <DEDUP_REMOVED lines=9> */
[----:B------:R-:W2:Y:S02]  /*0cd0*/  LDG.E R0, desc[UR4][R4.64] ;  /* 0x0000000404007981 */ /* 0x000ea4000c1e1900 */
[----:B--2---:R-:W-:Y:S01]  /*0ce0*/  FMUL R15, R0, R7 ;  /* 0x00000007000f7220 */ /* 0x004fe20000400000 */
[----:B------:R-:W-:-:S04]  /*0cf0*/  IADD3 R0, PT, PT, R23, R3, RZ ;  /* 0x0000000317007210 */ /* 0x000fc80007ffe0ff */
[----:B------:R4:W-:Y:S01]  /*0d00*/  STG.E desc[UR4][R4.64], R15 ;  /* 0x0000000f04007986 */ /* 0x0009e2000c101904 */
[----:B------:R-:W-:-:S13]  /*0d10*/  ISETP.GE.AND P0, PT, R0, UR6, PT ;  /* 0x0000000600007c0c */ /* 0x000fda000bf06270 */
[----:B----4-:R-:W-:Y:S05]  /*0d20*/  @!P0 BRA `(.L_x_15) ;  /* 0xfffffffc00808947 */ /* 0x010fea000383ffff */
[----:B------:R-:W-:Y:S05]  /*0d30*/  EXIT ;  /* 0x000000000000794d */ /* 0x000fea0003800000 */
.L_x_16:
[----:B------:R-:W-:-:S00]  /*0d40*/  BRA `(.L_x_16) ;  /* 0xfffffffc00fc7947 */ /* 0x000fc0000383ffff */
[----:B------:R-:W-:-:S00]  /*0d50*/  NOP ;  /* 0x0000000000007918 */ /* 0x000fc00000000000 */
        /* <DEDUP_REMOVED lines=10> */
.L_x_17:


//--------------------- .nv.shared.reserved.0     --------------------------
	.section	.nv.shared.reserved.0,"aw",@nobits
	.weak		__nv_reservedSMEM_offset_0_alias
	.size		__nv_reservedSMEM_offset_0_alias, 0, 64
	.other		__nv_reservedSMEM_offset_0_alias,@"STO_CUDA_RESERVED_SHARED STV_DEFAULT"
__nv_reservedSMEM_offset_0_alias:
	.zero		0
	.zero		64


//--------------------- .nv.constant0._Z9mMultiplyiPfS_S_ --------------------------
	.section	.nv.constant0._Z9mMultiplyiPfS_S_,"a",@progbits
	.sectionflags	@""
	.align	4
.nv.constant0._Z9mMultiplyiPfS_S_:
	.zero		928


//--------------------- SYMBOLS --------------------------

	.type		.nv.reservedSmem.offset0,@object
	.size		.nv.reservedSmem.offset0,0x4
